//
// Generated by NVIDIA NVVM Compiler
//
// Compiler Build ID: CL-36424714
// Cuda compilation tools, release 13.0, V13.0.88
// Based on NVVM 20.0.0
//

.version 9.0
.target sm_100
.address_size 64

	// .globl	_Z6kernelPiS_

.visible .entry _Z6kernelPiS_(
	.param .u64 .ptr .align 1 _Z6kernelPiS__param_0,
	.param .u64 .ptr .align 1 _Z6kernelPiS__param_1
)
{
	.reg .pred 	%p<2>;
	.reg .b32 	%r<6>;
	.reg .b64 	%rd<9>;

	ld.param.u64 	%rd1, [_Z6kernelPiS__param_0];
	ld.param.u64 	%rd2, [_Z6kernelPiS__param_1];
	mov.u32 	%r1, %tid.x;
	setp.ne.s32 	%p1, %r1, 0;
	@%p1 bra 	$L__BB0_2;
	cvta.to.global.u64 	%rd3, %rd1;
	mov.u32 	%r2, %ctaid.x;
	mul.wide.u32 	%rd4, %r2, 4;
	add.s64 	%rd5, %rd3, %rd4;
	st.global.u32 	[%rd5], %r2;
$L__BB0_2:
	cvta.to.global.u64 	%rd6, %rd2;
	mov.u32 	%r3, %ntid.x;
	mov.u32 	%r4, %ctaid.x;
	mad.lo.s32 	%r5, %r3, %r4, %r1;
	mul.wide.u32 	%rd7, %r5, 4;
	add.s64 	%rd8, %rd6, %rd7;
	st.global.u32 	[%rd8], %r1;
	ret;

}


// ===== COMPILED SASS (sm_100) =====

	.target	sm_100

	.elftype	@"ET_EXEC"


//--------------------- .note.nv.tkinfo           --------------------------
	.section	.note.nv.tkinfo,"",@"SHT_NOTE"
	.sectionflags	@"SHF_NOTE_NV_TKINFO"
	.tkinfo
        /*0018*/ 	.word	0x00000002
        /*0030*/ 	.string	""
        /*0030*/ 	.string	"ptxas"
        /*0030*/ 	.string	"Cuda compilation tools, release 13.0, V13.0.88"
        /*0030*/ 	.string	"Build cuda_13.0.r13.0/compiler.36424714_0"
        /*0030*/ 	.string	"-arch sm_100 -m 64 "



//--------------------- .note.nv.cuinfo           --------------------------
	.section	.note.nv.cuinfo,"",@"SHT_NOTE"
	.sectionflags	@"SHF_NOTE_NV_CUINFO"
        /*0018*/ 	.short	0x0002
        /*001a*/ 	.short	0x0064
        /*001c*/ 	.short	0x0082
	.zero		2


//--------------------- .nv.info                  --------------------------
	.section	.nv.info,"",@"SHT_CUDA_INFO"
	.align	4


	//----- nvinfo : EIATTR_REGCOUNT
	.align		4
        /*0000*/ 	.byte	0x04, 0x2f
        /*0002*/ 	.short	(.L_1 - .L_0)
	.align		4
.L_0:
        /*0004*/ 	.word	index@(_Z6kernelPiS_)
        /*0008*/ 	.word	0x0000000e


	//----- nvinfo : EIATTR_FRAME_SIZE
	.align		4
.L_1:
        /*000c*/ 	.byte	0x04, 0x11
        /*000e*/ 	.short	(.L_3 - .L_2)
	.align		4
.L_2:
        /*0010*/ 	.word	index@(_Z6kernelPiS_)
        /*0014*/ 	.word	0x00000000


	//----- nvinfo : EIATTR_MIN_STACK_SIZE
	.align		4
.L_3:
        /*0018*/ 	.byte	0x04, 0x12
        /*001a*/ 	.short	(.L_5 - .L_4)
	.align		4
.L_4:
        /*001c*/ 	.word	index@(_Z6kernelPiS_)
        /*0020*/ 	.word	0x00000000
.L_5:


//--------------------- .nv.compat                --------------------------
	.section	.nv.compat,"",@"SHT_CUDA_COMPAT_INFO"
	.align	4
        /*0000*/ 	.byte	0x02, 0x09, 0x00, 0x00, 0x02, 0x02, 0x01, 0x00, 0x02, 0x05, 0x05, 0x00, 0x03, 0x07, 0x01, 0x01
        /*0010*/ 	.byte	0x02, 0x03, 0x00, 0x00, 0x02, 0x06, 0x01, 0x00, 0x04, 0x0b, 0x08, 0x00, 0x09, 0x00, 0x00, 0x00
        /*0020*/ 	.byte	0x00, 0x00, 0x00, 0x00


//--------------------- .nv.info._Z6kernelPiS_    --------------------------
	.section	.nv.info._Z6kernelPiS_,"",@"SHT_CUDA_INFO"
	.sectionflags	@""
	.align	4


	//----- nvinfo : EIATTR_CUDA_API_VERSION
	.align		4
        /*0000*/ 	.byte	0x04, 0x37
        /*0002*/ 	.short	(.L_7 - .L_6)
.L_6:
        /*0004*/ 	.word	0x00000082


	//----- nvinfo : EIATTR_KPARAM_INFO
	.align		4
.L_7:
        /*0008*/ 	.byte	0x04, 0x17
        /*000a*/ 	.short	(.L_9 - .L_8)
.L_8:
        /*000c*/ 	.word	0x00000000
        /*0010*/ 	.short	0x0001
        /*0012*/ 	.short	0x0008
        /*0014*/ 	.byte	0x00, 0xf5, 0x21, 0x00


	//----- nvinfo : EIATTR_KPARAM_INFO
	.align		4
.L_9:
        /*0018*/ 	.byte	0x04, 0x17
        /*001a*/ 	.short	(.L_11 - .L_10)
.L_10:
        /*001c*/ 	.word	0x00000000
        /*0020*/ 	.short	0x0000
        /*0022*/ 	.short	0x0000
        /*0024*/ 	.byte	0x00, 0xf5, 0x21, 0x00


	//----- nvinfo : EIATTR_SPARSE_MMA_MASK
	.align		4
.L_11:
        /*0028*/ 	.byte	0x03, 0x50
        /*002a*/ 	.short	0x0000


	//----- nvinfo : EIATTR_MAXREG_COUNT
	.align		4
        /*002c*/ 	.byte	0x03, 0x1b
        /*002e*/ 	.short	0x00ff


	//----- nvinfo : EIATTR_MERCURY_ISA_VERSION
	.align		4
        /*0030*/ 	.byte	0x03, 0x5f
        /*0032*/ 	.short	0x0101


	//----- nvinfo : EIATTR_VRC_CTA_INIT_COUNT
	.align		4
        /*0034*/ 	.byte	0x02, 0x4a
	.zero		1
	.zero		1


	//----- nvinfo : EIATTR_EXIT_INSTR_OFFSETS
	.align		4
        /*0038*/ 	.byte	0x04, 0x1c
        /*003a*/ 	.short	(.L_13 - .L_12)


	//   ....[0]....
.L_12:
        /*003c*/ 	.word	0x000000d0


	//----- nvinfo : EIATTR_CBANK_PARAM_SIZE
	.align		4
.L_13:
        /*0040*/ 	.byte	0x03, 0x19
        /*0042*/ 	.short	0x0010


	//----- nvinfo : EIATTR_PARAM_CBANK
	.align		4
        /*0044*/ 	.byte	0x04, 0x0a
        /*0046*/ 	.short	(.L_15 - .L_14)
	.align		4
.L_14:
        /*0048*/ 	.word	index@(.nv.constant0._Z6kernelPiS_)
        /*004c*/ 	.short	0x0380
        /*004e*/ 	.short	0x0010


	//----- nvinfo : EIATTR_SW_WAR
	.align		4
.L_15:
        /*0050*/ 	.byte	0x04, 0x36
        /*0052*/ 	.short	(.L_17 - .L_16)
.L_16:
        /*0054*/ 	.word	0x00000008
.L_17:


//--------------------- .nv.callgraph             --------------------------
	.section	.nv.callgraph,"",@"SHT_CUDA_CALLGRAPH"
	.align	4
	.sectionentsize	8
	.align		4
        /*0000*/ 	.word	0x00000000
	.align		4
        /*0004*/ 	.word	0xffffffff
	.align		4
        /*0008*/ 	.word	0x00000000
	.align		4
        /*000c*/ 	.word	0xfffffffe
	.align		4
        /*0010*/ 	.word	0x00000000
	.align		4
        /*0014*/ 	.word	0xfffffffd
	.align		4
        /*0018*/ 	.word	0x00000000
	.align		4
        /*001c*/ 	.word	0xfffffffc


//--------------------- .text._Z6kernelPiS_       --------------------------
	.section	.text._Z6kernelPiS_,"ax",@progbits
	.align	128
        .global         _Z6kernelPiS_
        .type           _Z6kernelPiS_,@function
        .size           _Z6kernelPiS_,(.L_x_1 - _Z6kernelPiS_)
        .other          _Z6kernelPiS_,@"STO_CUDA_ENTRY STV_DEFAULT"
_Z6kernelPiS_:
.text._Z6kernelPiS_:
[----:B------:R-:W-:Y:S01]  /*0000*/  LDC R1, c[0x0][0x37c] ;  /* 0x0000df00ff017b82 */ /* 0x000fe20000000800 */
[----:B------:R-:W0:Y:S07]  /*0010*/  S2R R9, SR_TID.X ;  /* 0x0000000000097919 */ /* 0x000e2e0000002100 */
[----:B------:R-:W1:Y:S01]  /*0020*/  LDC.64 R4, c[0x0][0x388] ;  /* 0x0000e200ff047b82 */ /* 0x000e620000000a00 */
[----:B------:R-:W2:Y:S01]  /*0030*/  LDCU UR6, c[0x0][0x360] ;  /* 0x00006c00ff0677ac */ /* 0x000ea20008000800 */
[----:B------:R-:W2:Y:S01]  /*0040*/  S2R R11, SR_CTAID.X ;  /* 0x00000000000b7919 */ /* 0x000ea20000002500 */
[----:B------:R-:W3:Y:S01]  /*0050*/  LDCU.64 UR4, c[0x0][0x358] ;  /* 0x00006b00ff0477ac */ /* 0x000ee20008000a00 */
[----:B0-----:R-:W-:Y:S01]  /*0060*/  ISETP.NE.AND P0, PT, R9, RZ, PT ;  /* 0x000000ff0900720c */ /* 0x001fe20003f05270 */
[----:B--2---:R-:W-:-:S04]  /*0070*/  IMAD R7, R11, UR6, R9 ;  /* 0x000000060b077c24 */ /* 0x004fc8000f8e0209 */
[----:B-1----:R-:W-:-:S08]  /*0080*/  IMAD.WIDE.U32 R4, R7, 0x4, R4 ;  /* 0x0000000407047825 */ /* 0x002fd000078e0004 */
[----:B------:R-:W0:Y:S02]  /*0090*/  @!P0 LDC.64 R2, c[0x0][0x380] ;  /* 0x0000e000ff028b82 */ /* 0x000e240000000a00 */
[----:B0-----:R-:W-:-:S05]  /*00a0*/  @!P0 IMAD.WIDE.U32 R2, R11, 0x4, R2 ;  /* 0x000000040b028825 */ /* 0x001fca00078e0002 */
[----:B---3--:R-:W-:Y:S04]  /*00b0*/  @!P0 STG.E desc[UR4][R2.64], R11 ;  /* 0x0000000b02008986 */ /* 0x008fe8000c101904 */
[----:B------:R-:W-:Y:S01]  /*00c0*/  STG.E desc[UR4][R4.64], R9 ;  /* 0x0000000904007986 */ /* 0x000fe2000c101904 */
[----:B------:R-:W-:Y:S05]  /*00d0*/  EXIT ;  /* 0x000000000000794d */ /* 0x000fea0003800000 */
.L_x_0:
[----:B------:R-:W-:-:S00]  /*00e0*/  BRA `(.L_x_0) ;  /* 0xfffffffc00fc7947 */ /* 0x000fc0000383ffff */
[----:B------:R-:W-:-:S00]  /*00f0*/  NOP ;  /* 0x0000000000007918 */ /* 0x000fc00000000000 */
        /* <DEDUP_REMOVED lines=8> */
.L_x_1:


//--------------------- .nv.shared.reserved.0     --------------------------
	.section	.nv.shared.reserved.0,"aw",@nobits
	.weak		__nv_reservedSMEM_offset_0_alias
	.size		__nv_reservedSMEM_offset_0_alias, 0, 64
	.other		__nv_reservedSMEM_offset_0_alias,@"STO_CUDA_RESERVED_SHARED STV_DEFAULT"
__nv_reservedSMEM_offset_0_alias:
	.zero		0
	.zero		64


//--------------------- .nv.constant0._Z6kernelPiS_ --------------------------
	.section	.nv.constant0._Z6kernelPiS_,"a",@progbits
	.sectionflags	@""
	.align	4
.nv.constant0._Z6kernelPiS_:
	.zero		912


//--------------------- SYMBOLS --------------------------

	.type		.nv.reservedSmem.offset0,@object
	.size		.nv.reservedSmem.offset0,0x4
